//
// Generated by NVIDIA NVVM Compiler
//
// Compiler Build ID: CL-36424714
// Cuda compilation tools, release 13.0, V13.0.88
// Based on NVVM 20.0.0
//

.version 9.0
.target sm_100
.address_size 64

	// .globl	_Z18copy_matrix_kernelPKfPfi

.visible .entry _Z18copy_matrix_kernelPKfPfi(
	.param .u64 .ptr .align 1 _Z18copy_matrix_kernelPKfPfi_param_0,
	.param .u64 .ptr .align 1 _Z18copy_matrix_kernelPKfPfi_param_1,
	.param .u32 _Z18copy_matrix_kernelPKfPfi_param_2
)
{
	.reg .pred 	%p<2>;
	.reg .b32 	%r<12>;
	.reg .b32 	%f<2>;
	.reg .b64 	%rd<8>;

	ld.param.u64 	%rd1, [_Z18copy_matrix_kernelPKfPfi_param_0];
	ld.param.u64 	%rd2, [_Z18copy_matrix_kernelPKfPfi_param_1];
	ld.param.u32 	%r3, [_Z18copy_matrix_kernelPKfPfi_param_2];
	mov.u32 	%r4, %ctaid.y;
	mov.u32 	%r5, %ntid.y;
	mov.u32 	%r6, %tid.y;
	mad.lo.s32 	%r1, %r4, %r5, %r6;
	mov.u32 	%r7, %ctaid.x;
	mov.u32 	%r8, %ntid.x;
	mov.u32 	%r9, %tid.x;
	mad.lo.s32 	%r2, %r7, %r8, %r9;
	max.s32 	%r10, %r1, %r2;
	setp.ge.s32 	%p1, %r10, %r3;
	@%p1 bra 	$L__BB0_2;
	cvta.to.global.u64 	%rd3, %rd1;
	cvta.to.global.u64 	%rd4, %rd2;
	mad.lo.s32 	%r11, %r3, %r1, %r2;
	mul.wide.s32 	%rd5, %r11, 4;
	add.s64 	%rd6, %rd3, %rd5;
	ld.global.f32 	%f1, [%rd6];
	add.s64 	%rd7, %rd4, %rd5;
	st.global.f32 	[%rd7], %f1;
$L__BB0_2:
	ret;

}


// ===== COMPILED SASS (sm_100) =====

	.target	sm_100

	.elftype	@"ET_EXEC"


//--------------------- .note.nv.tkinfo           --------------------------
	.section	.note.nv.tkinfo,"",@"SHT_NOTE"
	.sectionflags	@"SHF_NOTE_NV_TKINFO"
	.tkinfo
        /*0018*/ 	.word	0x00000002
        /*0030*/ 	.string	""
        /*0030*/ 	.string	"ptxas"
        /*0030*/ 	.string	"Cuda compilation tools, release 13.0, V13.0.88"
        /*0030*/ 	.string	"Build cuda_13.0.r13.0/compiler.36424714_0"
        /*0030*/ 	.string	"-arch sm_100 -m 64 "



//--------------------- .note.nv.cuinfo           --------------------------
	.section	.note.nv.cuinfo,"",@"SHT_NOTE"
	.sectionflags	@"SHF_NOTE_NV_CUINFO"
        /*0018*/ 	.short	0x0002
        /*001a*/ 	.short	0x0064
        /*001c*/ 	.short	0x0082
	.zero		2


//--------------------- .nv.info                  --------------------------
	.section	.nv.info,"",@"SHT_CUDA_INFO"
	.align	4


	//----- nvinfo : EIATTR_REGCOUNT
	.align		4
        /*0000*/ 	.byte	0x04, 0x2f
        /*0002*/ 	.short	(.L_1 - .L_0)
	.align		4
.L_0:
        /*0004*/ 	.word	index@(_Z18copy_matrix_kernelPKfPfi)
        /*0008*/ 	.word	0x0000000a


	//----- nvinfo : EIATTR_FRAME_SIZE
	.align		4
.L_1:
        /*000c*/ 	.byte	0x04, 0x11
        /*000e*/ 	.short	(.L_3 - .L_2)
	.align		4
.L_2:
        /*0010*/ 	.word	index@(_Z18copy_matrix_kernelPKfPfi)
        /*0014*/ 	.word	0x00000000


	//----- nvinfo : EIATTR_MIN_STACK_SIZE
	.align		4
.L_3:
        /*0018*/ 	.byte	0x04, 0x12
        /*001a*/ 	.short	(.L_5 - .L_4)
	.align		4
.L_4:
        /*001c*/ 	.word	index@(_Z18copy_matrix_kernelPKfPfi)
        /*0020*/ 	.word	0x00000000
.L_5:


//--------------------- .nv.compat                --------------------------
	.section	.nv.compat,"",@"SHT_CUDA_COMPAT_INFO"
	.align	4
        /*0000*/ 	.byte	0x02, 0x09, 0x00, 0x00, 0x02, 0x02, 0x01, 0x00, 0x02, 0x05, 0x05, 0x00, 0x03, 0x07, 0x01, 0x01
        /*0010*/ 	.byte	0x02, 0x03, 0x00, 0x00, 0x02, 0x06, 0x01, 0x00, 0x04, 0x0b, 0x08, 0x00, 0x09, 0x00, 0x00, 0x00
        /*0020*/ 	.byte	0x00, 0x00, 0x00, 0x00


//--------------------- .nv.info._Z18copy_matrix_kernelPKfPfi --------------------------
	.section	.nv.info._Z18copy_matrix_kernelPKfPfi,"",@"SHT_CUDA_INFO"
	.sectionflags	@""
	.align	4


	//----- nvinfo : EIATTR_CUDA_API_VERSION
	.align		4
        /*0000*/ 	.byte	0x04, 0x37
        /*0002*/ 	.short	(.L_7 - .L_6)
.L_6:
        /*0004*/ 	.word	0x00000082


	//----- nvinfo : EIATTR_KPARAM_INFO
	.align		4
.L_7:
        /*0008*/ 	.byte	0x04, 0x17
        /*000a*/ 	.short	(.L_9 - .L_8)
.L_8:
        /*000c*/ 	.word	0x00000000
        /*0010*/ 	.short	0x0002
        /*0012*/ 	.short	0x0010
        /*0014*/ 	.byte	0x00, 0xf0, 0x11, 0x00


	//----- nvinfo : EIATTR_KPARAM_INFO
	.align		4
.L_9:
        /*0018*/ 	.byte	0x04, 0x17
        /*001a*/ 	.short	(.L_11 - .L_10)
.L_10:
        /*001c*/ 	.word	0x00000000
        /*0020*/ 	.short	0x0001
        /*0022*/ 	.short	0x0008
        /*0024*/ 	.byte	0x00, 0xf5, 0x21, 0x00


	//----- nvinfo : EIATTR_KPARAM_INFO
	.align		4
.L_11:
        /*0028*/ 	.byte	0x04, 0x17
        /*002a*/ 	.short	(.L_13 - .L_12)
.L_12:
        /*002c*/ 	.word	0x00000000
        /*0030*/ 	.short	0x0000
        /*0032*/ 	.short	0x0000
        /*0034*/ 	.byte	0x00, 0xf5, 0x21, 0x00


	//----- nvinfo : EIATTR_SPARSE_MMA_MASK
	.align		4
.L_13:
        /*0038*/ 	.byte	0x03, 0x50
        /*003a*/ 	.short	0x0000


	//----- nvinfo : EIATTR_MAXREG_COUNT
	.align		4
        /*003c*/ 	.byte	0x03, 0x1b
        /*003e*/ 	.short	0x00ff


	//----- nvinfo : EIATTR_MERCURY_ISA_VERSION
	.align		4
        /*0040*/ 	.byte	0x03, 0x5f
        /*0042*/ 	.short	0x0101


	//----- nvinfo : EIATTR_VRC_CTA_INIT_COUNT
	.align		4
        /*0044*/ 	.byte	0x02, 0x4a
	.zero		1
	.zero		1


	//----- nvinfo : EIATTR_EXIT_INSTR_OFFSETS
	.align		4
        /*0048*/ 	.byte	0x04, 0x1c
        /*004a*/ 	.short	(.L_15 - .L_14)


	//   ....[0]....
.L_14:
        /*004c*/ 	.word	0x000000c0


	//   ....[1]....
        /*0050*/ 	.word	0x00000150


	//----- nvinfo : EIATTR_CBANK_PARAM_SIZE
	.align		4
.L_15:
        /*0054*/ 	.byte	0x03, 0x19
        /*0056*/ 	.short	0x0014


	//----- nvinfo : EIATTR_PARAM_CBANK
	.align		4
        /*0058*/ 	.byte	0x04, 0x0a
        /*005a*/ 	.short	(.L_17 - .L_16)
	.align		4
.L_16:
        /*005c*/ 	.word	index@(.nv.constant0._Z18copy_matrix_kernelPKfPfi)
        /*0060*/ 	.short	0x0380
        /*0062*/ 	.short	0x0014


	//----- nvinfo : EIATTR_SW_WAR
	.align		4
.L_17:
        /*0064*/ 	.byte	0x04, 0x36
        /*0066*/ 	.short	(.L_19 - .L_18)
.L_18:
        /*0068*/ 	.word	0x00000008
.L_19:


//--------------------- .nv.callgraph             --------------------------
	.section	.nv.callgraph,"",@"SHT_CUDA_CALLGRAPH"
	.align	4
	.sectionentsize	8
	.align		4
        /*0000*/ 	.word	0x00000000
	.align		4
        /*0004*/ 	.word	0xffffffff
	.align		4
        /*0008*/ 	.word	0x00000000
	.align		4
        /*000c*/ 	.word	0xfffffffe
	.align		4
        /*0010*/ 	.word	0x00000000
	.align		4
        /*0014*/ 	.word	0xfffffffd
	.align		4
        /*0018*/ 	.word	0x00000000
	.align		4
        /*001c*/ 	.word	0xfffffffc


//--------------------- .text._Z18copy_matrix_kernelPKfPfi --------------------------
	.section	.text._Z18copy_matrix_kernelPKfPfi,"ax",@progbits
	.align	128
        .global         _Z18copy_matrix_kernelPKfPfi
        .type           _Z18copy_matrix_kernelPKfPfi,@function
        .size           _Z18copy_matrix_kernelPKfPfi,(.L_x_1 - _Z18copy_matrix_kernelPKfPfi)
        .other          _Z18copy_matrix_kernelPKfPfi,@"STO_CUDA_ENTRY STV_DEFAULT"
_Z18copy_matrix_kernelPKfPfi:
.text._Z18copy_matrix_kernelPKfPfi:
[----:B------:R-:W-:Y:S01]  /*0000*/  LDC R1, c[0x0][0x37c] ;  /* 0x0000df00ff017b82 */ /* 0x000fe20000000800 */
[----:B------:R-:W0:Y:S07]  /*0010*/  S2R R3, SR_TID.Y ;  /* 0x0000000000037919 */ /* 0x000e2e0000002200 */
[----:B------:R-:W0:Y:S01]  /*0020*/  LDC R0, c[0x0][0x364] ;  /* 0x0000d900ff007b82 */ /* 0x000e220000000800 */
[----:B------:R-:W1:Y:S01]  /*0030*/  LDCU UR6, c[0x0][0x390] ;  /* 0x00007200ff0677ac */ /* 0x000e620008000800 */
[----:B------:R-:W2:Y:S06]  /*0040*/  S2R R2, SR_TID.X ;  /* 0x0000000000027919 */ /* 0x000eac0000002100 */
[----:B------:R-:W0:Y:S08]  /*0050*/  S2UR UR4, SR_CTAID.Y ;  /* 0x00000000000479c3 */ /* 0x000e300000002600 */
[----:B------:R-:W2:Y:S08]  /*0060*/  S2UR UR5, SR_CTAID.X ;  /* 0x00000000000579c3 */ /* 0x000eb00000002500 */
[----:B------:R-:W2:Y:S01]  /*0070*/  LDC R5, c[0x0][0x360] ;  /* 0x0000d800ff057b82 */ /* 0x000ea20000000800 */
[----:B0-----:R-:W-:-:S02]  /*0080*/  IMAD R0, R0, UR4, R3 ;  /* 0x0000000400007c24 */ /* 0x001fc4000f8e0203 */
[----:B--2---:R-:W-:-:S05]  /*0090*/  IMAD R5, R5, UR5, R2 ;  /* 0x0000000505057c24 */ /* 0x004fca000f8e0202 */
[----:B------:R-:W-:-:S04]  /*00a0*/  VIMNMX R2, PT, PT, R0, R5, !PT ;  /* 0x0000000500027248 */ /* 0x000fc80007fe0100 */
[----:B-1----:R-:W-:-:S13]  /*00b0*/  ISETP.GE.AND P0, PT, R2, UR6, PT ;  /* 0x0000000602007c0c */ /* 0x002fda000bf06270 */
[----:B------:R-:W-:Y:S05]  /*00c0*/  @P0 EXIT ;  /* 0x000000000000094d */ /* 0x000fea0003800000 */
[----:B------:R-:W0:Y:S01]  /*00d0*/  LDC.64 R2, c[0x0][0x380] ;  /* 0x0000e000ff027b82 */ /* 0x000e220000000a00 */
[----:B------:R-:W1:Y:S01]  /*00e0*/  LDCU.64 UR4, c[0x0][0x358] ;  /* 0x00006b00ff0477ac */ /* 0x000e620008000a00 */
[----:B------:R-:W-:-:S06]  /*00f0*/  IMAD R7, R0, UR6, R5 ;  /* 0x0000000600077c24 */ /* 0x000fcc000f8e0205 */
[----:B------:R-:W2:Y:S01]  /*0100*/  LDC.64 R4, c[0x0][0x388] ;  /* 0x0000e200ff047b82 */ /* 0x000ea20000000a00 */
[----:B0-----:R-:W-:-:S06]  /*0110*/  IMAD.WIDE R2, R7, 0x4, R2 ;  /* 0x0000000407027825 */ /* 0x001fcc00078e0202 */
[----:B-1----:R-:W3:Y:S01]  /*0120*/  LDG.E R3, desc[UR4][R2.64] ;  /* 0x0000000402037981 */ /* 0x002ee2000c1e1900 */
[----:B--2---:R-:W-:-:S05]  /*0130*/  IMAD.WIDE R4, R7, 0x4, R4 ;  /* 0x0000000407047825 */ /* 0x004fca00078e0204 */
[----:B---3--:R-:W-:Y:S01]  /*0140*/  STG.E desc[UR4][R4.64], R3 ;  /* 0x0000000304007986 */ /* 0x008fe2000c101904 */
[----:B------:R-:W-:Y:S05]  /*0150*/  EXIT ;  /* 0x000000000000794d */ /* 0x000fea0003800000 */
.L_x_0:
[----:B------:R-:W-:-:S00]  /*0160*/  BRA `(.L_x_0) ;  /* 0xfffffffc00fc7947 */ /* 0x000fc0000383ffff */
[----:B------:R-:W-:-:S00]  /*0170*/  NOP ;  /* 0x0000000000007918 */ /* 0x000fc00000000000 */
        /* <DEDUP_REMOVED lines=8> */
.L_x_1:


//--------------------- .nv.shared.reserved.0     --------------------------
	.section	.nv.shared.reserved.0,"aw",@nobits
	.weak		__nv_reservedSMEM_offset_0_alias
	.size		__nv_reservedSMEM_offset_0_alias, 0, 64
	.other		__nv_reservedSMEM_offset_0_alias,@"STO_CUDA_RESERVED_SHARED STV_DEFAULT"
__nv_reservedSMEM_offset_0_alias:
	.zero		0
	.zero		64


//--------------------- .nv.constant0._Z18copy_matrix_kernelPKfPfi --------------------------
	.section	.nv.constant0._Z18copy_matrix_kernelPKfPfi,"a",@progbits
	.sectionflags	@""
	.align	4
.nv.constant0._Z18copy_matrix_kernelPKfPfi:
	.zero		916


//--------------------- SYMBOLS --------------------------

	.type		.nv.reservedSmem.offset0,@object
	.size		.nv.reservedSmem.offset0,0x4
